//
// Generated by NVIDIA NVVM Compiler
//
// Compiler Build ID: CL-36424714
// Cuda compilation tools, release 13.0, V13.0.88
// Based on NVVM 20.0.0
//

.version 9.0
.target sm_100
.address_size 64

	// .globl	_Z12thread_pixelP8PPMPixelPdPiS2_S0_S1_S1_S2_S2_
.extern .func  (.param .b32 func_retval0) vprintf
(
	.param .b64 vprintf_param_0,
	.param .b64 vprintf_param_1
)
;
.global .align 1 .b8 $str[13] = {37, 108, 102, 32, 37, 108, 102, 32, 37, 108, 102, 10};

.visible .entry _Z12thread_pixelP8PPMPixelPdPiS2_S0_S1_S1_S2_S2_(
	.param .u64 .ptr .align 1 _Z12thread_pixelP8PPMPixelPdPiS2_S0_S1_S1_S2_S2__param_0,
	.param .u64 .ptr .align 1 _Z12thread_pixelP8PPMPixelPdPiS2_S0_S1_S1_S2_S2__param_1,
	.param .u64 .ptr .align 1 _Z12thread_pixelP8PPMPixelPdPiS2_S0_S1_S1_S2_S2__param_2,
	.param .u64 .ptr .align 1 _Z12thread_pixelP8PPMPixelPdPiS2_S0_S1_S1_S2_S2__param_3,
	.param .u64 .ptr .align 1 _Z12thread_pixelP8PPMPixelPdPiS2_S0_S1_S1_S2_S2__param_4,
	.param .u64 .ptr .align 1 _Z12thread_pixelP8PPMPixelPdPiS2_S0_S1_S1_S2_S2__param_5,
	.param .u64 .ptr .align 1 _Z12thread_pixelP8PPMPixelPdPiS2_S0_S1_S1_S2_S2__param_6,
	.param .u64 .ptr .align 1 _Z12thread_pixelP8PPMPixelPdPiS2_S0_S1_S1_S2_S2__param_7,
	.param .u64 .ptr .align 1 _Z12thread_pixelP8PPMPixelPdPiS2_S0_S1_S1_S2_S2__param_8
)
{
	.local .align 8 .b8 	__local_depot0[24];
	.reg .b64 	%SP;
	.reg .b64 	%SPL;
	.reg .pred 	%p<15>;
	.reg .b16 	%rs<4>;
	.reg .b32 	%r<76>;
	.reg .b64 	%rd<36>;
	.reg .b64 	%fd<49>;

	mov.u64 	%SPL, __local_depot0;
	cvta.local.u64 	%SP, %SPL;
	ld.param.u64 	%rd7, [_Z12thread_pixelP8PPMPixelPdPiS2_S0_S1_S1_S2_S2__param_0];
	ld.param.u64 	%rd8, [_Z12thread_pixelP8PPMPixelPdPiS2_S0_S1_S1_S2_S2__param_1];
	ld.param.u64 	%rd12, [_Z12thread_pixelP8PPMPixelPdPiS2_S0_S1_S1_S2_S2__param_2];
	ld.param.u64 	%rd13, [_Z12thread_pixelP8PPMPixelPdPiS2_S0_S1_S1_S2_S2__param_3];
	ld.param.u64 	%rd14, [_Z12thread_pixelP8PPMPixelPdPiS2_S0_S1_S1_S2_S2__param_7];
	ld.param.u64 	%rd15, [_Z12thread_pixelP8PPMPixelPdPiS2_S0_S1_S1_S2_S2__param_8];
	cvta.to.global.u64 	%rd1, %rd13;
	cvta.to.global.u64 	%rd2, %rd12;
	cvta.to.global.u64 	%rd3, %rd15;
	cvta.to.global.u64 	%rd4, %rd14;
	mov.u32 	%r28, %ctaid.x;
	mov.u32 	%r29, %ntid.x;
	mov.u32 	%r30, %tid.x;
	mad.lo.s32 	%r1, %r28, %r29, %r30;
	ld.global.u32 	%r2, [%rd4];
	ld.global.u32 	%r75, [%rd3];
	mul.lo.s32 	%r31, %r75, %r2;
	setp.gt.u32 	%p3, %r1, %r31;
	@%p3 bra 	$L__BB0_15;
	div.u32 	%r5, %r1, %r2;
	mul.lo.s32 	%r32, %r5, %r2;
	sub.s32 	%r4, %r1, %r32;
	ld.global.u32 	%r72, [%rd2];
	setp.lt.s32 	%p4, %r72, 1;
	mov.f64 	%fd39, 0d0000000000000000;
	mov.f64 	%fd38, %fd39;
	mov.f64 	%fd37, %fd39;
	@%p4 bra 	$L__BB0_14;
	ld.global.u32 	%r74, [%rd1];
	cvta.to.global.u64 	%rd5, %rd7;
	cvta.to.global.u64 	%rd6, %rd8;
	mov.f64 	%fd37, 0d0000000000000000;
	mov.b32 	%r67, 0;
	add.u64 	%rd20, %SP, 0;
	mov.u64 	%rd22, $str;
	mov.f64 	%fd38, %fd37;
	mov.f64 	%fd39, %fd37;
$L__BB0_3:
	setp.lt.s32 	%p5, %r74, 1;
	@%p5 bra 	$L__BB0_12;
	mov.b32 	%r70, 0;
$L__BB0_5:
	ld.global.u32 	%r15, [%rd2];
	shr.u32 	%r35, %r15, 31;
	add.s32 	%r36, %r15, %r35;
	shr.s32 	%r37, %r36, 1;
	add.s32 	%r38, %r67, %r4;
	sub.s32 	%r16, %r38, %r37;
	shr.u32 	%r39, %r74, 31;
	add.s32 	%r40, %r74, %r39;
	shr.s32 	%r41, %r40, 1;
	add.s32 	%r42, %r70, %r5;
	sub.s32 	%r17, %r42, %r41;
	setp.lt.s32 	%p7, %r16, 0;
	mov.pred 	%p14, 0;
	@%p7 bra 	$L__BB0_7;
	ld.global.u32 	%r43, [%rd3];
	setp.lt.s32 	%p14, %r16, %r43;
$L__BB0_7:
	setp.lt.s32 	%p8, %r17, 0;
	not.pred 	%p9, %p14;
	or.pred  	%p10, %p9, %p8;
	@%p10 bra 	$L__BB0_10;
	ld.global.u32 	%r44, [%rd4];
	setp.ge.s32 	%p11, %r17, %r44;
	@%p11 bra 	$L__BB0_10;
	ld.global.u32 	%r45, [%rd3];
	mad.lo.s32 	%r46, %r45, %r17, %r16;
	mul.wide.s32 	%rd16, %r46, 3;
	add.s64 	%rd17, %rd5, %rd16;
	ld.global.u8 	%rs1, [%rd17];
	cvt.rn.f64.u16 	%fd21, %rs1;
	mad.lo.s32 	%r47, %r15, %r67, %r70;
	mul.wide.s32 	%rd18, %r47, 8;
	add.s64 	%rd19, %rd6, %rd18;
	ld.global.f64 	%fd22, [%rd19];
	fma.rn.f64 	%fd39, %fd22, %fd21, %fd39;
	ld.global.u8 	%rs2, [%rd17+1];
	cvt.rn.f64.u16 	%fd23, %rs2;
	fma.rn.f64 	%fd38, %fd22, %fd23, %fd38;
	ld.global.u8 	%rs3, [%rd17+2];
	cvt.rn.f64.u16 	%fd24, %rs3;
	fma.rn.f64 	%fd37, %fd22, %fd24, %fd37;
	cvta.to.local.u64 	%rd21, %rd20;
	st.local.f64 	[%rd21], %fd39;
	st.local.f64 	[%rd21+8], %fd38;
	st.local.f64 	[%rd21+16], %fd37;
	cvta.global.u64 	%rd23, %rd22;
	{ // callseq 0, 0
	.param .b64 param0;
	st.param.b64 	[param0], %rd23;
	.param .b64 param1;
	st.param.b64 	[param1], %rd20;
	.param .b32 retval0;
	call.uni (retval0), 
	vprintf, 
	(
	param0, 
	param1
	);
	ld.param.b32 	%r48, [retval0];
	} // callseq 0
	ld.global.u32 	%r74, [%rd1];
$L__BB0_10:
	add.s32 	%r70, %r70, 1;
	setp.lt.s32 	%p12, %r70, %r74;
	@%p12 bra 	$L__BB0_5;
	ld.global.u32 	%r72, [%rd2];
$L__BB0_12:
	add.s32 	%r67, %r67, 1;
	setp.lt.s32 	%p13, %r67, %r72;
	@%p13 bra 	$L__BB0_3;
	ld.global.u32 	%r75, [%rd3];
$L__BB0_14:
	ld.param.u64 	%rd35, [_Z12thread_pixelP8PPMPixelPdPiS2_S0_S1_S1_S2_S2__param_6];
	ld.param.u64 	%rd34, [_Z12thread_pixelP8PPMPixelPdPiS2_S0_S1_S1_S2_S2__param_5];
	ld.param.u64 	%rd33, [_Z12thread_pixelP8PPMPixelPdPiS2_S0_S1_S1_S2_S2__param_4];
	cvta.to.global.u64 	%rd24, %rd33;
	cvta.to.global.u64 	%rd25, %rd35;
	cvta.to.global.u64 	%rd26, %rd34;
	ld.global.f64 	%fd25, [%rd26];
	ld.global.f64 	%fd26, [%rd25];
	fma.rn.f64 	%fd27, %fd39, %fd25, %fd26;
	cvt.rzi.s32.f64 	%r50, %fd27;
	max.s32 	%r51, %r50, 0;
	min.s32 	%r52, %r51, 255;
	mad.lo.s32 	%r53, %r75, %r5, %r4;
	mul.wide.s32 	%rd27, %r53, 3;
	add.s64 	%rd28, %rd24, %rd27;
	st.global.u8 	[%rd28], %r52;
	ld.global.f64 	%fd28, [%rd26];
	ld.global.f64 	%fd29, [%rd25];
	fma.rn.f64 	%fd30, %fd38, %fd28, %fd29;
	cvt.rzi.s32.f64 	%r54, %fd30;
	max.s32 	%r55, %r54, 0;
	min.s32 	%r56, %r55, 255;
	ld.global.u32 	%r57, [%rd3];
	mad.lo.s32 	%r58, %r57, %r5, %r4;
	mul.wide.s32 	%rd29, %r58, 3;
	add.s64 	%rd30, %rd24, %rd29;
	st.global.u8 	[%rd30+1], %r56;
	ld.global.f64 	%fd31, [%rd26];
	ld.global.f64 	%fd32, [%rd25];
	fma.rn.f64 	%fd33, %fd37, %fd31, %fd32;
	cvt.rzi.s32.f64 	%r59, %fd33;
	max.s32 	%r60, %r59, 0;
	min.s32 	%r61, %r60, 255;
	ld.global.u32 	%r62, [%rd3];
	mad.lo.s32 	%r63, %r62, %r5, %r4;
	mul.wide.s32 	%rd31, %r63, 3;
	add.s64 	%rd32, %rd24, %rd31;
	st.global.u8 	[%rd32+2], %r61;
$L__BB0_15:
	ret;

}


// ===== COMPILED SASS (sm_100) =====

	.target	sm_100

	.elftype	@"ET_EXEC"


//--------------------- .note.nv.tkinfo           --------------------------
	.section	.note.nv.tkinfo,"",@"SHT_NOTE"
	.sectionflags	@"SHF_NOTE_NV_TKINFO"
	.tkinfo
        /*0018*/ 	.word	0x00000002
        /*0030*/ 	.string	""
        /*0030*/ 	.string	"ptxas"
        /*0030*/ 	.string	"Cuda compilation tools, release 13.0, V13.0.88"
        /*0030*/ 	.string	"Build cuda_13.0.r13.0/compiler.36424714_0"
        /*0030*/ 	.string	"-arch sm_100 -m 64 "



//--------------------- .note.nv.cuinfo           --------------------------
	.section	.note.nv.cuinfo,"",@"SHT_NOTE"
	.sectionflags	@"SHF_NOTE_NV_CUINFO"
        /*0018*/ 	.short	0x0002
        /*001a*/ 	.short	0x0064
        /*001c*/ 	.short	0x0082
	.zero		2


//--------------------- .nv.info                  --------------------------
	.section	.nv.info,"",@"SHT_CUDA_INFO"
	.align	4


	//----- nvinfo : EIATTR_REGCOUNT
	.align		4
        /*0000*/ 	.byte	0x04, 0x2f
        /*0002*/ 	.short	(.L_2 - .L_1)
	.align		4
.L_1:
        /*0004*/ 	.word	index@(_Z12thread_pixelP8PPMPixelPdPiS2_S0_S1_S1_S2_S2_)
        /*0008*/ 	.word	0x00000020


	//----- nvinfo : EIATTR_FRAME_SIZE
	.align		4
.L_2:
        /*000c*/ 	.byte	0x04, 0x11
        /*000e*/ 	.short	(.L_4 - .L_3)
	.align		4
.L_3:
        /*0010*/ 	.word	index@(_Z12thread_pixelP8PPMPixelPdPiS2_S0_S1_S1_S2_S2_)
        /*0014*/ 	.word	0x00000018


	//----- nvinfo : EIATTR_MIN_STACK_SIZE
	.align		4
.L_4:
        /*0018*/ 	.byte	0x04, 0x12
        /*001a*/ 	.short	(.L_6 - .L_5)
	.align		4
.L_5:
        /*001c*/ 	.word	index@(_Z12thread_pixelP8PPMPixelPdPiS2_S0_S1_S1_S2_S2_)
        /*0020*/ 	.word	0x00000018
.L_6:


//--------------------- .nv.compat                --------------------------
	.section	.nv.compat,"",@"SHT_CUDA_COMPAT_INFO"
	.align	4
        /*0000*/ 	.byte	0x02, 0x09, 0x00, 0x00, 0x02, 0x02, 0x01, 0x00, 0x02, 0x05, 0x05, 0x00, 0x03, 0x07, 0x01, 0x01
        /*0010*/ 	.byte	0x02, 0x03, 0x00, 0x00, 0x02, 0x06, 0x01, 0x00, 0x04, 0x0b, 0x08, 0x00, 0x01, 0x00, 0x00, 0x00
        /*0020*/ 	.byte	0x00, 0x00, 0x00, 0x00


//--------------------- .nv.info._Z12thread_pixelP8PPMPixelPdPiS2_S0_S1_S1_S2_S2_ --------------------------
	.section	.nv.info._Z12thread_pixelP8PPMPixelPdPiS2_S0_S1_S1_S2_S2_,"",@"SHT_CUDA_INFO"
	.sectionflags	@""
	.align	4


	//----- nvinfo : EIATTR_CUDA_API_VERSION
	.align		4
        /*0000*/ 	.byte	0x04, 0x37
        /*0002*/ 	.short	(.L_8 - .L_7)
.L_7:
        /*0004*/ 	.word	0x00000082


	//----- nvinfo : EIATTR_KPARAM_INFO
	.align		4
.L_8:
        /*0008*/ 	.byte	0x04, 0x17
        /*000a*/ 	.short	(.L_10 - .L_9)
.L_9:
        /*000c*/ 	.word	0x00000000
        /*0010*/ 	.short	0x0008
        /*0012*/ 	.short	0x0040
        /*0014*/ 	.byte	0x00, 0xf5, 0x21, 0x00


	//----- nvinfo : EIATTR_KPARAM_INFO
	.align		4
.L_10:
        /*0018*/ 	.byte	0x04, 0x17
        /*001a*/ 	.short	(.L_12 - .L_11)
.L_11:
        /*001c*/ 	.word	0x00000000
        /*0020*/ 	.short	0x0007
        /*0022*/ 	.short	0x0038
        /*0024*/ 	.byte	0x00, 0xf5, 0x21, 0x00


	//----- nvinfo : EIATTR_KPARAM_INFO
	.align		4
.L_12:
        /*0028*/ 	.byte	0x04, 0x17
        /*002a*/ 	.short	(.L_14 - .L_13)
.L_13:
        /*002c*/ 	.word	0x00000000
        /*0030*/ 	.short	0x0006
        /*0032*/ 	.short	0x0030
        /*0034*/ 	.byte	0x00, 0xf5, 0x21, 0x00


	//----- nvinfo : EIATTR_KPARAM_INFO
	.align		4
.L_14:
        /*0038*/ 	.byte	0x04, 0x17
        /*003a*/ 	.short	(.L_16 - .L_15)
.L_15:
        /*003c*/ 	.word	0x00000000
        /*0040*/ 	.short	0x0005
        /*0042*/ 	.short	0x0028
        /*0044*/ 	.byte	0x00, 0xf5, 0x21, 0x00


	//----- nvinfo : EIATTR_KPARAM_INFO
	.align		4
.L_16:
        /*0048*/ 	.byte	0x04, 0x17
        /*004a*/ 	.short	(.L_18 - .L_17)
.L_17:
        /*004c*/ 	.word	0x00000000
        /*0050*/ 	.short	0x0004
        /*0052*/ 	.short	0x0020
        /*0054*/ 	.byte	0x00, 0xf5, 0x21, 0x00


	//----- nvinfo : EIATTR_KPARAM_INFO
	.align		4
.L_18:
        /*0058*/ 	.byte	0x04, 0x17
        /*005a*/ 	.short	(.L_20 - .L_19)
.L_19:
        /*005c*/ 	.word	0x00000000
        /*0060*/ 	.short	0x0003
        /*0062*/ 	.short	0x0018
        /*0064*/ 	.byte	0x00, 0xf5, 0x21, 0x00


	//----- nvinfo : EIATTR_KPARAM_INFO
	.align		4
.L_20:
        /*0068*/ 	.byte	0x04, 0x17
        /*006a*/ 	.short	(.L_22 - .L_21)
.L_21:
        /*006c*/ 	.word	0x00000000
        /*0070*/ 	.short	0x0002
        /*0072*/ 	.short	0x0010
        /*0074*/ 	.byte	0x00, 0xf5, 0x21, 0x00


	//----- nvinfo : EIATTR_KPARAM_INFO
	.align		4
.L_22:
        /*0078*/ 	.byte	0x04, 0x17
        /*007a*/ 	.short	(.L_24 - .L_23)
.L_23:
        /*007c*/ 	.word	0x00000000
        /*0080*/ 	.short	0x0001
        /*0082*/ 	.short	0x0008
        /*0084*/ 	.byte	0x00, 0xf5, 0x21, 0x00


	//----- nvinfo : EIATTR_KPARAM_INFO
	.align		4
.L_24:
        /*0088*/ 	.byte	0x04, 0x17
        /*008a*/ 	.short	(.L_26 - .L_25)
.L_25:
        /*008c*/ 	.word	0x00000000
        /*0090*/ 	.short	0x0000
        /*0092*/ 	.short	0x0000
        /*0094*/ 	.byte	0x00, 0xf5, 0x21, 0x00


	//----- nvinfo : EIATTR_SPARSE_MMA_MASK
	.align		4
.L_26:
        /*0098*/ 	.byte	0x03, 0x50
        /*009a*/ 	.short	0x0000


	//----- nvinfo : EIATTR_MAXREG_COUNT
	.align		4
        /*009c*/ 	.byte	0x03, 0x1b
        /*009e*/ 	.short	0x00ff


	//----- nvinfo : EIATTR_EXTERNS
	.align		4
        /*00a0*/ 	.byte	0x04, 0x0f
        /*00a2*/ 	.short	(.L_28 - .L_27)


	//   ....[0]....
	.align		4
.L_27:
        /*00a4*/ 	.word	index@(vprintf)


	//----- nvinfo : EIATTR_MERCURY_ISA_VERSION
	.align		4
.L_28:
        /*00a8*/ 	.byte	0x03, 0x5f
        /*00aa*/ 	.short	0x0101


	//----- nvinfo : EIATTR_VRC_CTA_INIT_COUNT
	.align		4
        /*00ac*/ 	.byte	0x02, 0x4a
	.zero		1
	.zero		1


	//----- nvinfo : EIATTR_SYSCALL_OFFSETS
	.align		4
        /*00b0*/ 	.byte	0x04, 0x46
        /*00b2*/ 	.short	(.L_30 - .L_29)


	//   ....[0]....
.L_29:
        /*00b4*/ 	.word	0x000006b0


	//----- nvinfo : EIATTR_EXIT_INSTR_OFFSETS
	.align		4
.L_30:
        /*00b8*/ 	.byte	0x04, 0x1c
        /*00ba*/ 	.short	(.L_32 - .L_31)


	//   ....[0]....
.L_31:
        /*00bc*/ 	.word	0x00000110


	//   ....[1]....
        /*00c0*/ 	.word	0x000009d0


	//----- nvinfo : EIATTR_CRS_STACK_SIZE
	.align		4
.L_32:
        /*00c4*/ 	.byte	0x04, 0x1e
        /*00c6*/ 	.short	(.L_34 - .L_33)
.L_33:
        /*00c8*/ 	.word	0x00000000


	//----- nvinfo : EIATTR_CBANK_PARAM_SIZE
	.align		4
.L_34:
        /*00cc*/ 	.byte	0x03, 0x19
        /*00ce*/ 	.short	0x0048


	//----- nvinfo : EIATTR_PARAM_CBANK
	.align		4
        /*00d0*/ 	.byte	0x04, 0x0a
        /*00d2*/ 	.short	(.L_36 - .L_35)
	.align		4
.L_35:
        /*00d4*/ 	.word	index@(.nv.constant0._Z12thread_pixelP8PPMPixelPdPiS2_S0_S1_S1_S2_S2_)
        /*00d8*/ 	.short	0x0380
        /*00da*/ 	.short	0x0048


	//----- nvinfo : EIATTR_SW_WAR
	.align		4
.L_36:
        /*00dc*/ 	.byte	0x04, 0x36
        /*00de*/ 	.short	(.L_38 - .L_37)
.L_37:
        /*00e0*/ 	.word	0x00000008
.L_38:


//--------------------- .nv.callgraph             --------------------------
	.section	.nv.callgraph,"",@"SHT_CUDA_CALLGRAPH"
	.align	4
	.sectionentsize	8
	.align		4
        /*0000*/ 	.word	0x00000000
	.align		4
        /*0004*/ 	.word	0xffffffff
	.align		4
        /*0008*/ 	.word	index@(_Z12thread_pixelP8PPMPixelPdPiS2_S0_S1_S1_S2_S2_)
	.align		4
        /*000c*/ 	.word	index@(vprintf)
	.align		4
        /*0010*/ 	.word	0x00000000
	.align		4
        /*0014*/ 	.word	0xfffffffe
	.align		4
        /*0018*/ 	.word	0x00000000
	.align		4
        /*001c*/ 	.word	0xfffffffd
	.align		4
        /*0020*/ 	.word	0x00000000
	.align		4
        /*0024*/ 	.word	0xfffffffc


//--------------------- .nv.constant4             --------------------------
	.section	.nv.constant4,"a",@progbits
	.align	8
	.align		8
.nv.constant4:
        /*0000*/ 	.dword	vprintf
	.align		8
        /*0008*/ 	.dword	$str


//--------------------- .text._Z12thread_pixelP8PPMPixelPdPiS2_S0_S1_S1_S2_S2_ --------------------------
	.section	.text._Z12thread_pixelP8PPMPixelPdPiS2_S0_S1_S1_S2_S2_,"ax",@progbits
	.align	128
        .global         _Z12thread_pixelP8PPMPixelPdPiS2_S0_S1_S1_S2_S2_
        .type           _Z12thread_pixelP8PPMPixelPdPiS2_S0_S1_S1_S2_S2_,@function
        .size           _Z12thread_pixelP8PPMPixelPdPiS2_S0_S1_S1_S2_S2_,(.L_x_11 - _Z12thread_pixelP8PPMPixelPdPiS2_S0_S1_S1_S2_S2_)
        .other          _Z12thread_pixelP8PPMPixelPdPiS2_S0_S1_S1_S2_S2_,@"STO_CUDA_ENTRY STV_DEFAULT"
_Z12thread_pixelP8PPMPixelPdPiS2_S0_S1_S1_S2_S2_:
.text._Z12thread_pixelP8PPMPixelPdPiS2_S0_S1_S1_S2_S2_:
[----:B------:R-:W0:Y:S08]  /*0000*/  LDC R1, c[0x0][0x37c] ;  /* 0x0000df00ff017b82 */ /* 0x000e300000000800 */
[----:B------:R-:W1:Y:S01]  /*0010*/  LDC.64 R2, c[0x0][0x3b8] ;  /* 0x0000ee00ff027b82 */ /* 0x000e620000000a00 */
[----:B------:R-:W1:Y:S01]  /*0020*/  LDCU.64 UR36, c[0x0][0x358] ;  /* 0x00006b00ff2477ac */ /* 0x000e620008000a00 */
[----:B0-----:R-:W-:-:S06]  /*0030*/  VIADD R1, R1, 0xffffffe8 ;  /* 0xffffffe801017836 */ /* 0x001fcc0000000000 */
[----:B------:R-:W0:Y:S01]  /*0040*/  LDC.64 R4, c[0x0][0x3c0] ;  /* 0x0000f000ff047b82 */ /* 0x000e220000000a00 */
[----:B-1----:R1:W2:Y:S04]  /*0050*/  LDG.E R3, desc[UR36][R2.64] ;  /* 0x0000002402037981 */ /* 0x0022a8000c1e1900 */
[----:B0-----:R-:W2:Y:S01]  /*0060*/  LDG.E R0, desc[UR36][R4.64] ;  /* 0x0000002404007981 */ /* 0x001ea2000c1e1900 */
[----:B------:R-:W1:Y:S02]  /*0070*/  LDCU UR5, c[0x0][0x2fc] ;  /* 0x00005f80ff0577ac */ /* 0x000e640008000800 */
[----:B------:R-:W0:Y:S01]  /*0080*/  S2UR UR6, SR_CTAID.X ;  /* 0x00000000000679c3 */ /* 0x000e220000002500 */
[----:B------:R-:W0:Y:S01]  /*0090*/  S2R R7, SR_TID.X ;  /* 0x0000000000077919 */ /* 0x000e220000002100 */
[----:B------:R-:W3:Y:S06]  /*00a0*/  LDCU UR4, c[0x0][0x2f8] ;  /* 0x00005f00ff0477ac */ /* 0x000eec0008000800 */
[----:B------:R-:W0:Y:S01]  /*00b0*/  LDC R24, c[0x0][0x360] ;  /* 0x0000d800ff187b82 */ /* 0x000e220000000800 */
[----:B---3--:R-:W-:-:S05]  /*00c0*/  IADD3 R22, P1, PT, R1, UR4, RZ ;  /* 0x0000000401167c10 */ /* 0x008fca000ff3e0ff */
[----:B-1----:R-:W-:Y:S02]  /*00d0*/  IMAD.X R2, RZ, RZ, UR5, P1 ;  /* 0x00000005ff027e24 */ /* 0x002fe400088e06ff */
[----:B0-----:R-:W-:Y:S02]  /*00e0*/  IMAD R24, R24, UR6, R7 ;  /* 0x0000000618187c24 */ /* 0x001fe4000f8e0207 */
[----:B--2---:R-:W-:-:S05]  /*00f0*/  IMAD R7, R3, R0, RZ ;  /* 0x0000000003077224 */ /* 0x004fca00078e02ff */
[----:B------:R-:W-:-:S13]  /*0100*/  ISETP.GT.U32.AND P0, PT, R24, R7, PT ;  /* 0x000000071800720c */ /* 0x000fda0003f04070 */
[----:B------:R-:W-:Y:S05]  /*0110*/  @P0 EXIT ;  /* 0x000000000000094d */ /* 0x000fea0003800000 */
[----:B------:R-:W0:Y:S02]  /*0120*/  LDC.64 R4, c[0x0][0x390] ;  /* 0x0000e400ff047b82 */ /* 0x000e240000000a00 */
[----:B0-----:R0:W2:Y:S01]  /*0130*/  LDG.E R9, desc[UR36][R4.64] ;  /* 0x0000002404097981 */ /* 0x0010a2000c1e1900 */
[----:B------:R-:W1:Y:S01]  /*0140*/  I2F.U32.RP R8, R3 ;  /* 0x0000000300087306 */ /* 0x000e620000209000 */
[----:B------:R-:W-:Y:S01]  /*0150*/  IMAD.MOV R11, RZ, RZ, -R3 ;  /* 0x000000ffff0b7224 */ /* 0x000fe200078e0a03 */
[----:B------:R-:W-:Y:S02]  /*0160*/  ISETP.NE.U32.AND P2, PT, R3, RZ, PT ;  /* 0x000000ff0300720c */ /* 0x000fe40003f45070 */
[----:B------:R-:W-:Y:S02]  /*0170*/  CS2R R28, SRZ ;  /* 0x00000000001c7805 */ /* 0x000fe4000001ff00 */
[----:B------:R-:W-:Y:S02]  /*0180*/  CS2R R18, SRZ ;  /* 0x0000000000127805 */ /* 0x000fe4000001ff00 */
[----:B------:R-:W-:Y:S01]  /*0190*/  CS2R R16, SRZ ;  /* 0x0000000000107805 */ /* 0x000fe2000001ff00 */
[----:B-1----:R-:W1:Y:S02]  /*01a0*/  MUFU.RCP R8, R8 ;  /* 0x0000000800087308 */ /* 0x002e640000001000 */
[----:B-1----:R-:W-:-:S06]  /*01b0*/  VIADD R6, R8, 0xffffffe ;  /* 0x0ffffffe08067836 */ /* 0x002fcc0000000000 */
[----:B------:R1:W3:Y:S02]  /*01c0*/  F2I.FTZ.U32.TRUNC.NTZ R7, R6 ;  /* 0x0000000600077305 */ /* 0x0002e4000021f000 */
[----:B-1----:R-:W-:Y:S02]  /*01d0*/  IMAD.MOV.U32 R6, RZ, RZ, RZ ;  /* 0x000000ffff067224 */ /* 0x002fe400078e00ff */
[----:B---3--:R-:W-:-:S04]  /*01e0*/  IMAD R11, R11, R7, RZ ;  /* 0x000000070b0b7224 */ /* 0x008fc800078e02ff */
[----:B------:R-:W-:-:S06]  /*01f0*/  IMAD.HI.U32 R7, R7, R11, R6 ;  /* 0x0000000b07077227 */ /* 0x000fcc00078e0006 */
[----:B------:R-:W-:-:S04]  /*0200*/  IMAD.HI.U32 R23, R7, R24, RZ ;  /* 0x0000001807177227 */ /* 0x000fc800078e00ff */
[----:B0-----:R-:W-:-:S04]  /*0210*/  IMAD.MOV R4, RZ, RZ, -R23 ;  /* 0x000000ffff047224 */ /* 0x001fc800078e0a17 */
[----:B------:R-:W-:-:S05]  /*0220*/  IMAD R4, R3, R4, R24 ;  /* 0x0000000403047224 */ /* 0x000fca00078e0218 */
[----:B------:R-:W-:-:S13]  /*0230*/  ISETP.GE.U32.AND P0, PT, R4, R3, PT ;  /* 0x000000030400720c */ /* 0x000fda0003f06070 */
[----:B------:R-:W-:Y:S02]  /*0240*/  @P0 IMAD.IADD R4, R4, 0x1, -R3 ;  /* 0x0000000104040824 */ /* 0x000fe400078e0a03 */
[----:B------:R-:W-:-:S03]  /*0250*/  @P0 VIADD R23, R23, 0x1 ;  /* 0x0000000117170836 */ /* 0x000fc60000000000 */
[----:B------:R-:W-:-:S13]  /*0260*/  ISETP.GE.U32.AND P1, PT, R4, R3, PT ;  /* 0x000000030400720c */ /* 0x000fda0003f26070 */
[----:B------:R-:W-:Y:S01]  /*0270*/  @P1 VIADD R23, R23, 0x1 ;  /* 0x0000000117171836 */ /* 0x000fe20000000000 */
[----:B------:R-:W-:-:S04]  /*0280*/  @!P2 LOP3.LUT R23, RZ, R3, RZ, 0x33, !PT ;  /* 0x00000003ff17a212 */ /* 0x000fc800078e33ff */
[----:B------:R-:W-:-:S05]  /*0290*/  IADD3 R4, PT, PT, -R23, RZ, RZ ;  /* 0x000000ff17047210 */ /* 0x000fca0007ffe1ff */
[----:B------:R-:W-:Y:S01]  /*02a0*/  IMAD R24, R3, R4, R24 ;  /* 0x0000000403187224 */ /* 0x000fe200078e0218 */
[----:B--2---:R-:W-:-:S13]  /*02b0*/  ISETP.GE.AND P0, PT, R9, 0x1, PT ;  /* 0x000000010900780c */ /* 0x004fda0003f06270 */
[----:B------:R-:W-:Y:S05]  /*02c0*/  @!P0 BRA `(.L_x_0) ;  /* 0x00000004003c8947 */ /* 0x000fea0003800000 */
[----:B------:R-:W0:Y:S02]  /*02d0*/  LDC.64 R4, c[0x0][0x398] ;  /* 0x0000e600ff047b82 */ /* 0x000e240000000a00 */
[----:B0-----:R0:W5:Y:S01]  /*02e0*/  LDG.E R3, desc[UR36][R4.64] ;  /* 0x0000002404037981 */ /* 0x001162000c1e1900 */
[----:B------:R-:W-:Y:S01]  /*02f0*/  BSSY.RECONVERGENT B9, `(.L_x_1) ;  /* 0x000004a000097945 */ /* 0x000fe20003800200 */
[----:B------:R-:W-:Y:S01]  /*0300*/  IMAD.MOV.U32 R25, RZ, RZ, RZ ;  /* 0x000000ffff197224 */ /* 0x000fe200078e00ff */
[----:B------:R-:W-:Y:S02]  /*0310*/  CS2R R16, SRZ ;  /* 0x0000000000107805 */ /* 0x000fe4000001ff00 */
[----:B------:R-:W-:Y:S02]  /*0320*/  CS2R R18, SRZ ;  /* 0x0000000000127805 */ /* 0x000fe4000001ff00 */
[----:B------:R-:W-:-:S07]  /*0330*/  CS2R R28, SRZ ;  /* 0x00000000001c7805 */ /* 0x000fce000001ff00 */
.L_x_9:
[----:B-----5:R-:W-:Y:S01]  /*0340*/  ISETP.GE.AND P0, PT, R3, 0x1, PT ;  /* 0x000000010300780c */ /* 0x020fe20003f06270 */
[----:B------:R-:W-:-:S12]  /*0350*/  BSSY.RECONVERGENT B8, `(.L_x_2) ;  /* 0x0000040000087945 */ /* 0x000fd80003800200 */
[----:B-1----:R-:W-:Y:S05]  /*0360*/  @!P0 BRA `(.L_x_3) ;  /* 0x0000000000f88947 */ /* 0x002fea0003800000 */
[----:B------:R-:W-:Y:S01]  /*0370*/  BSSY.RECONVERGENT B7, `(.L_x_4) ;  /* 0x000003b000077945 */ /* 0x000fe20003800200 */
[----:B------:R-:W-:-:S07]  /*0380*/  IMAD.MOV.U32 R26, RZ, RZ, RZ ;  /* 0x000000ffff1a7224 */ /* 0x000fce00078e00ff */
.L_x_8:
[----:B0-----:R-:W0:Y:S02]  /*0390*/  LDC.64 R4, c[0x0][0x390] ;  /* 0x0000e400ff047b82 */ /* 0x001e240000000a00 */
[----:B0-----:R-:W2:Y:S02]  /*03a0*/  LDG.E R0, desc[UR36][R4.64] ;  /* 0x0000002404007981 */ /* 0x001ea4000c1e1900 */
[----:B--2---:R-:W-:-:S04]  /*03b0*/  LEA.HI R6, R0, R0, RZ, 0x1 ;  /* 0x0000000000067211 */ /* 0x004fc800078f08ff */
[----:B------:R-:W-:-:S04]  /*03c0*/  SHF.R.S32.HI R6, RZ, 0x1, R6 ;  /* 0x00000001ff067819 */ /* 0x000fc80000011406 */
[----:B------:R-:W-:-:S04]  /*03d0*/  IADD3 R6, PT, PT, -R6, R25, R24 ;  /* 0x0000001906067210 */ /* 0x000fc80007ffe118 */
[----:B------:R-:W-:-:S13]  /*03e0*/  ISETP.GE.AND P0, PT, R6, RZ, PT ;  /* 0x000000ff0600720c */ /* 0x000fda0003f06270 */
[----:B------:R-:W0:Y:S02]  /*03f0*/  @P0 LDC.64 R8, c[0x0][0x3c0] ;  /* 0x0000f000ff080b82 */ /* 0x000e240000000a00 */
[----:B0-----:R-:W2:Y:S01]  /*0400*/  @P0 LDG.E R9, desc[UR36][R8.64] ;  /* 0x0000002408090981 */ /* 0x001ea2000c1e1900 */
[----:B------:R-:W-:Y:S01]  /*0410*/  LEA.HI R7, R3, R3, RZ, 0x1 ;  /* 0x0000000303077211 */ /* 0x000fe200078f08ff */
[----:B------:R-:W-:Y:S03]  /*0420*/  BSSY.RECONVERGENT B6, `(.L_x_5) ;  /* 0x000002c000067945 */ /* 0x000fe60003800200 */
[----:B------:R-:W-:-:S04]  /*0430*/  SHF.R.S32.HI R7, RZ, 0x1, R7 ;  /* 0x00000001ff077819 */ /* 0x000fc80000011407 */
[----:B------:R-:W-:Y:S02]  /*0440*/  IADD3 R7, PT, PT, -R7, R26, R23 ;  /* 0x0000001a07077210 */ /* 0x000fe40007ffe117 */
[----:B--2---:R-:W-:-:S04]  /*0450*/  ISETP.LT.AND P0, PT, R6, R9, P0 ;  /* 0x000000090600720c */ /* 0x004fc80000701270 */
[----:B------:R-:W-:-:S13]  /*0460*/  ISETP.LT.OR P0, PT, R7, RZ, !P0 ;  /* 0x000000ff0700720c */ /* 0x000fda0004701670 */
[----:B------:R-:W-:Y:S05]  /*0470*/  @P0 BRA `(.L_x_6) ;  /* 0x0000000000980947 */ /* 0x000fea0003800000 */
[----:B------:R-:W0:Y:S02]  /*0480*/  LDC.64 R4, c[0x0][0x3b8] ;  /* 0x0000ee00ff047b82 */ /* 0x000e240000000a00 */
[----:B0-----:R-:W2:Y:S02]  /*0490*/  LDG.E R4, desc[UR36][R4.64] ;  /* 0x0000002404047981 */ /* 0x001ea4000c1e1900 */
[----:B--2---:R-:W-:-:S13]  /*04a0*/  ISETP.GE.AND P0, PT, R7, R4, PT ;  /* 0x000000040700720c */ /* 0x004fda0003f06270 */
[----:B------:R-:W-:Y:S05]  /*04b0*/  @P0 BRA `(.L_x_6) ;  /* 0x0000000000880947 */ /* 0x000fea0003800000 */
[----:B------:R-:W0:Y:S08]  /*04c0*/  LDC.64 R10, c[0x0][0x3c0] ;  /* 0x0000f000ff0a7b82 */ /* 0x000e300000000a00 */
[----:B------:R-:W1:Y:S08]  /*04d0*/  LDC.64 R8, c[0x0][0x380] ;  /* 0x0000e000ff087b82 */ /* 0x000e700000000a00 */
[----:B------:R-:W2:Y:S01]  /*04e0*/  LDC.64 R4, c[0x0][0x388] ;  /* 0x0000e200ff047b82 */ /* 0x000ea20000000a00 */
[----:B0-----:R-:W3:Y:S02]  /*04f0*/  LDG.E R3, desc[UR36][R10.64] ;  /* 0x000000240a037981 */ /* 0x001ee4000c1e1900 */
[----:B---3--:R-:W-:-:S04]  /*0500*/  IMAD R3, R7, R3, R6 ;  /* 0x0000000307037224 */ /* 0x008fc800078e0206 */
[----:B-1----:R-:W-:-:S05]  /*0510*/  IMAD.WIDE R8, R3, 0x3, R8 ;  /* 0x0000000303087825 */ /* 0x002fca00078e0208 */
[----:B------:R-:W3:Y:S04]  /*0520*/  LDG.E.U8 R6, desc[UR36][R8.64] ;  /* 0x0000002408067981 */ /* 0x000ee8000c1e1100 */
[----:B------:R-:W4:Y:S04]  /*0530*/  LDG.E.U8 R14, desc[UR36][R8.64+0x1] ;  /* 0x00000124080e7981 */ /* 0x000f28000c1e1100 */
[----:B------:R0:W5:Y:S01]  /*0540*/  LDG.E.U8 R12, desc[UR36][R8.64+0x2] ;  /* 0x00000224080c7981 */ /* 0x000162000c1e1100 */
[----:B------:R-:W-:-:S04]  /*0550*/  IMAD R3, R0, R25, R26 ;  /* 0x0000001900037224 */ /* 0x000fc800078e021a */
[----:B--2---:R-:W-:-:S06]  /*0560*/  IMAD.WIDE R4, R3, 0x8, R4 ;  /* 0x0000000803047825 */ /* 0x004fcc00078e0204 */
[----:B------:R-:W2:Y:S01]  /*0570*/  LDG.E.64 R4, desc[UR36][R4.64] ;  /* 0x0000002404047981 */ /* 0x000ea2000c1e1b00 */
[----:B------:R-:W1:Y:S01]  /*0580*/  LDCU UR4, c[0x0][0x2f8] ;  /* 0x00005f00ff0477ac */ /* 0x000e620008000800 */
[----:B0-----:R-:W-:-:S06]  /*0590*/  MOV R8, 0x0 ;  /* 0x0000000000087802 */ /* 0x001fcc0000000f00 */
[----:B------:R-:W0:Y:S01]  /*05a0*/  LDC.64 R8, c[0x4][R8] ;  /* 0x0100000008087b82 */ /* 0x000e220000000a00 */
[----:B-1----:R-:W-:Y:S01]  /*05b0*/  VIADD R3, R22, -UR4 ;  /* 0x8000000416037c36 */ /* 0x002fe20008000000 */
[----:B------:R-:W1:Y:S01]  /*05c0*/  LDCU.64 UR4, c[0x4][0x8] ;  /* 0x01000100ff0477ac */ /* 0x000e620008000a00 */
[----:B---3--:R-:W2:Y:S08]  /*05d0*/  I2F.F64.U16 R6, R6 ;  /* 0x0000000600067312 */ /* 0x008eb00000101800 */
[----:B----4-:R-:W3:Y:S08]  /*05e0*/  I2F.F64.U16 R10, R14 ;  /* 0x0000000e000a7312 */ /* 0x010ef00000101800 */
[----:B-----5:R-:W4:Y:S01]  /*05f0*/  I2F.F64.U16 R12, R12 ;  /* 0x0000000c000c7312 */ /* 0x020f220000101800 */
[----:B--2---:R-:W-:Y:S01]  /*0600*/  DFMA R28, R6, R4, R28 ;  /* 0x00000004061c722b */ /* 0x004fe2000000001c */
[----:B------:R-:W-:Y:S01]  /*0610*/  MOV R6, R22 ;  /* 0x0000001600067202 */ /* 0x000fe20000000f00 */
[----:B------:R-:W-:Y:S01]  /*0620*/  IMAD.MOV.U32 R7, RZ, RZ, R2 ;  /* 0x000000ffff077224 */ /* 0x000fe200078e0002 */
[----:B---3--:R-:W-:-:S04]  /*0630*/  DFMA R18, R4, R10, R18 ;  /* 0x0000000a0412722b */ /* 0x008fc80000000012 */
[----:B------:R2:W-:Y:S04]  /*0640*/  STL.64 [R3], R28 ;  /* 0x0000001c03007387 */ /* 0x0005e80000100a00 */
[----:B------:R2:W-:Y:S01]  /*0650*/  STL.64 [R3+0x8], R18 ;  /* 0x0000081203007387 */ /* 0x0005e20000100a00 */
[----:B----4-:R-:W-:Y:S01]  /*0660*/  DFMA R16, R4, R12, R16 ;  /* 0x0000000c0410722b */ /* 0x010fe20000000010 */
[----:B-1----:R-:W-:Y:S02]  /*0670*/  IMAD.U32 R4, RZ, RZ, UR4 ;  /* 0x00000004ff047e24 */ /* 0x002fe4000f8e00ff */
[----:B------:R-:W-:-:S04]  /*0680*/  IMAD.U32 R5, RZ, RZ, UR5 ;  /* 0x00000005ff057e24 */ /* 0x000fc8000f8e00ff */
[----:B0-----:R2:W-:Y:S04]  /*0690*/  STL.64 [R3+0x10], R16 ;  /* 0x0000101003007387 */ /* 0x0015e80000100a00 */
[----:B------:R-:W-:-:S07]  /*06a0*/  LEPC R20, `(.L_x_7) ;  /* 0x000000001014794e */ /* 0x000fce0000000000 */
[----:B--2---:R-:W-:Y:S05]  /*06b0*/  CALL.ABS.NOINC R8 ;  /* 0x0000000008007343 */ /* 0x004fea0003c00000 */
.L_x_7:
[----:B------:R-:W0:Y:S02]  /*06c0*/  LDC.64 R4, c[0x0][0x398] ;  /* 0x0000e600ff047b82 */ /* 0x000e240000000a00 */
[----:B0-----:R0:W5:Y:S02]  /*06d0*/  LDG.E R3, desc[UR36][R4.64] ;  /* 0x0000002404037981 */ /* 0x001164000c1e1900 */
.L_x_6:
[----:B------:R-:W-:Y:S05]  /*06e0*/  BSYNC.RECONVERGENT B6 ;  /* 0x0000000000067941 */ /* 0x000fea0003800200 */
.L_x_5:
[----:B------:R-:W-:-:S05]  /*06f0*/  VIADD R26, R26, 0x1 ;  /* 0x000000011a1a7836 */ /* 0x000fca0000000000 */
[----:B-----5:R-:W-:-:S13]  /*0700*/  ISETP.GE.AND P0, PT, R26, R3, PT ;  /* 0x000000031a00720c */ /* 0x020fda0003f06270 */
[----:B------:R-:W-:Y:S05]  /*0710*/  @!P0 BRA `(.L_x_8) ;  /* 0xfffffffc001c8947 */ /* 0x000fea000383ffff */
[----:B------:R-:W-:Y:S05]  /*0720*/  BSYNC.RECONVERGENT B7 ;  /* 0x0000000000077941 */ /* 0x000fea0003800200 */
.L_x_4:
[----:B0-----:R-:W0:Y:S02]  /*0730*/  LDC.64 R4, c[0x0][0x390] ;  /* 0x0000e400ff047b82 */ /* 0x001e240000000a00 */
[----:B0-----:R1:W5:Y:S02]  /*0740*/  LDG.E R9, desc[UR36][R4.64] ;  /* 0x0000002404097981 */ /* 0x001364000c1e1900 */
.L_x_3:
[----:B------:R-:W-:Y:S05]  /*0750*/  BSYNC.RECONVERGENT B8 ;  /* 0x0000000000087941 */ /* 0x000fea0003800200 */
.L_x_2:
[----:B------:R-:W-:-:S05]  /*0760*/  VIADD R25, R25, 0x1 ;  /* 0x0000000119197836 */ /* 0x000fca0000000000 */
[----:B-----5:R-:W-:-:S13]  /*0770*/  ISETP.GE.AND P0, PT, R25, R9, PT ;  /* 0x000000091900720c */ /* 0x020fda0003f06270 */
[----:B------:R-:W-:Y:S05]  /*0780*/  @!P0 BRA `(.L_x_9) ;  /* 0xfffffff800ec8947 */ /* 0x000fea000383ffff */
[----:B------:R-:W-:Y:S05]  /*0790*/  BSYNC.RECONVERGENT B9 ;  /* 0x0000000000097941 */ /* 0x000fea0003800200 */
.L_x_1:
[----:B------:R-:W2:Y:S02]  /*07a0*/  LDC.64 R2, c[0x0][0x3c0] ;  /* 0x0000f000ff027b82 */ /* 0x000ea40000000a00 */
[----:B--2---:R2:W5:Y:S02]  /*07b0*/  LDG.E R0, desc[UR36][R2.64] ;  /* 0x0000002402007981 */ /* 0x004564000c1e1900 */
.L_x_0:
[----:B------:R-:W3:Y:S08]  /*07c0*/  LDC.64 R6, c[0x0][0x3a8] ;  /* 0x0000ea00ff067b82 */ /* 0x000ef00000000a00 */
[----:B01----:R-:W0:Y:S08]  /*07d0*/  LDC.64 R4, c[0x0][0x3b0] ;  /* 0x0000ec00ff047b82 */ /* 0x003e300000000a00 */
[----:B--2---:R-:W1:Y:S01]  /*07e0*/  LDC.64 R2, c[0x0][0x3a0] ;  /* 0x0000e800ff027b82 */ /* 0x004e620000000a00 */
[----:B---3--:R-:W2:Y:S04]  /*07f0*/  LDG.E.64 R8, desc[UR36][R6.64] ;  /* 0x0000002406087981 */ /* 0x008ea8000c1e1b00 */
[----:B0-----:R-:W2:Y:S01]  /*0800*/  LDG.E.64 R10, desc[UR36][R4.64] ;  /* 0x00000024040a7981 */ /* 0x001ea2000c1e1b00 */
[----:B-----5:R-:W-:-:S04]  /*0810*/  IMAD R13, R23, R0, R24 ;  /* 0x00000000170d7224 */ /* 0x020fc800078e0218 */
[----:B-1----:R-:W-:Y:S01]  /*0820*/  IMAD.WIDE R12, R13, 0x3, R2 ;  /* 0x000000030d0c7825 */ /* 0x002fe200078e0202 */
[----:B--2---:R-:W-:Y:S01]  /*0830*/  DFMA R10, R8, R28, R10 ;  /* 0x0000001c080a722b */ /* 0x004fe2000000000a */
[----:B------:R-:W0:Y:S09]  /*0840*/  LDC.64 R8, c[0x0][0x3c0] ;  /* 0x0000f000ff087b82 */ /* 0x000e320000000a00 */
[----:B------:R-:W1:Y:S02]  /*0850*/  F2I.F64.TRUNC R10, R10 ;  /* 0x0000000a000a7311 */ /* 0x000e64000030d100 */
[----:B-1----:R-:W-:-:S04]  /*0860*/  VIMNMX R0, PT, PT, RZ, R10, !PT ;  /* 0x0000000aff007248 */ /* 0x002fc80007fe0100 */
[----:B------:R-:W-:-:S05]  /*0870*/  VIMNMX R25, PT, PT, R0, 0xff, PT ;  /* 0x000000ff00197848 */ /* 0x000fca0003fe0100 */
[----:B------:R1:W-:Y:S04]  /*0880*/  STG.E.U8 desc[UR36][R12.64], R25 ;  /* 0x000000190c007986 */ /* 0x0003e8000c101124 */
[----:B------:R-:W2:Y:S04]  /*0890*/  LDG.E.64 R14, desc[UR36][R6.64] ;  /* 0x00000024060e7981 */ /* 0x000ea8000c1e1b00 */
[----:B------:R-:W2:Y:S04]  /*08a0*/  LDG.E.64 R20, desc[UR36][R4.64] ;  /* 0x0000002404147981 */ /* 0x000ea8000c1e1b00 */
[----:B0-----:R-:W3:Y:S01]  /*08b0*/  LDG.E R0, desc[UR36][R8.64] ;  /* 0x0000002408007981 */ /* 0x001ee2000c1e1900 */
[----:B--2---:R-:W-:Y:S01]  /*08c0*/  DFMA R14, R14, R18, R20 ;  /* 0x000000120e0e722b */ /* 0x004fe20000000014 */
[----:B---3--:R-:W-:-:S04]  /*08d0*/  IMAD R11, R23, R0, R24 ;  /* 0x00000000170b7224 */ /* 0x008fc800078e0218 */
[----:B------:R-:W-:-:S05]  /*08e0*/  IMAD.WIDE R10, R11, 0x3, R2 ;  /* 0x000000030b0a7825 */ /* 0x000fca00078e0202 */
[----:B------:R-:W0:Y:S02]  /*08f0*/  F2I.F64.TRUNC R14, R14 ;  /* 0x0000000e000e7311 */ /* 0x000e24000030d100 */
[----:B0-----:R-:W-:-:S04]  /*0900*/  VIMNMX R0, PT, PT, RZ, R14, !PT ;  /* 0x0000000eff007248 */ /* 0x001fc80007fe0100 */
[----:B------:R-:W-:-:S05]  /*0910*/  VIMNMX R21, PT, PT, R0, 0xff, PT ;  /* 0x000000ff00157848 */ /* 0x000fca0003fe0100 */
[----:B------:R-:W-:Y:S04]  /*0920*/  STG.E.U8 desc[UR36][R10.64+0x1], R21 ;  /* 0x000001150a007986 */ /* 0x000fe8000c101124 */
[----:B-1----:R-:W2:Y:S04]  /*0930*/  LDG.E.64 R12, desc[UR36][R6.64] ;  /* 0x00000024060c7981 */ /* 0x002ea8000c1e1b00 */
[----:B------:R-:W2:Y:S04]  /*0940*/  LDG.E.64 R18, desc[UR36][R4.64] ;  /* 0x0000002404127981 */ /* 0x000ea8000c1e1b00 */
[----:B------:R-:W3:Y:S01]  /*0950*/  LDG.E R0, desc[UR36][R8.64] ;  /* 0x0000002408007981 */ /* 0x000ee2000c1e1900 */
[----:B--2---:R-:W-:Y:S01]  /*0960*/  DFMA R12, R12, R16, R18 ;  /* 0x000000100c0c722b */ /* 0x004fe20000000012 */
[----:B---3--:R-:W-:-:S04]  /*0970*/  IMAD R23, R23, R0, R24 ;  /* 0x0000000017177224 */ /* 0x008fc800078e0218 */
[----:B------:R-:W-:-:S05]  /*0980*/  IMAD.WIDE R2, R23, 0x3, R2 ;  /* 0x0000000317027825 */ /* 0x000fca00078e0202 */
[----:B------:R-:W0:Y:S02]  /*0990*/  F2I.F64.TRUNC R12, R12 ;  /* 0x0000000c000c7311 */ /* 0x000e24000030d100 */
[----:B0-----:R-:W-:-:S04]  /*09a0*/  VIMNMX R0, PT, PT, RZ, R12, !PT ;  /* 0x0000000cff007248 */ /* 0x001fc80007fe0100 */
[----:B------:R-:W-:-:S05]  /*09b0*/  VIMNMX R15, PT, PT, R0, 0xff, PT ;  /* 0x000000ff000f7848 */ /* 0x000fca0003fe0100 */
[----:B------:R-:W-:Y:S01]  /*09c0*/  STG.E.U8 desc[UR36][R2.64+0x2], R15 ;  /* 0x0000020f02007986 */ /* 0x000fe2000c101124 */
[----:B------:R-:W-:Y:S05]  /*09d0*/  EXIT ;  /* 0x000000000000794d */ /* 0x000fea0003800000 */
.L_x_10:
[----:B------:R-:W-:-:S00]  /*09e0*/  BRA `(.L_x_10) ;  /* 0xfffffffc00fc7947 */ /* 0x000fc0000383ffff */
[----:B------:R-:W-:-:S00]  /*09f0*/  NOP ;  /* 0x0000000000007918 */ /* 0x000fc00000000000 */
        /* <DEDUP_REMOVED lines=8> */
.L_x_11:


//--------------------- .nv.global.init           --------------------------
	.section	.nv.global.init,"aw",@progbits
.nv.global.init:
	.type		$str,@object
	.size		$str,(.L_0 - $str)
$str:
        /*0000*/ 	.byte	0x25, 0x6c, 0x66, 0x20, 0x25, 0x6c, 0x66, 0x20, 0x25, 0x6c, 0x66, 0x0a, 0x00
.L_0:


//--------------------- .nv.shared.reserved.0     --------------------------
	.section	.nv.shared.reserved.0,"aw",@nobits
	.weak		__nv_reservedSMEM_offset_0_alias
	.size		__nv_reservedSMEM_offset_0_alias, 0, 64
	.other		__nv_reservedSMEM_offset_0_alias,@"STO_CUDA_RESERVED_SHARED STV_DEFAULT"
__nv_reservedSMEM_offset_0_alias:
	.zero		0
	.zero		64


//--------------------- .nv.constant0._Z12thread_pixelP8PPMPixelPdPiS2_S0_S1_S1_S2_S2_ --------------------------
	.section	.nv.constant0._Z12thread_pixelP8PPMPixelPdPiS2_S0_S1_S1_S2_S2_,"a",@progbits
	.sectionflags	@""
	.align	4
.nv.constant0._Z12thread_pixelP8PPMPixelPdPiS2_S0_S1_S1_S2_S2_:
	.zero		968


//--------------------- SYMBOLS --------------------------

	.type		.nv.reservedSmem.offset0,@object
	.size		.nv.reservedSmem.offset0,0x4
	.type		vprintf,@function
